//
// Generated by NVIDIA NVVM Compiler
//
// Compiler Build ID: CL-36424714
// Cuda compilation tools, release 13.0, V13.0.88
// Based on NVVM 20.0.0
//

.version 9.0
.target sm_100
.address_size 64

	// .globl	_Z5RadixPcS_PiS0_S0_i

.visible .entry _Z5RadixPcS_PiS0_S0_i(
	.param .u64 .ptr .align 1 _Z5RadixPcS_PiS0_S0_i_param_0,
	.param .u64 .ptr .align 1 _Z5RadixPcS_PiS0_S0_i_param_1,
	.param .u64 .ptr .align 1 _Z5RadixPcS_PiS0_S0_i_param_2,
	.param .u64 .ptr .align 1 _Z5RadixPcS_PiS0_S0_i_param_3,
	.param .u64 .ptr .align 1 _Z5RadixPcS_PiS0_S0_i_param_4,
	.param .u32 _Z5RadixPcS_PiS0_S0_i_param_5
)
{
	.reg .pred 	%p<11>;
	.reg .b16 	%rs<7>;
	.reg .b32 	%r<41>;
	.reg .b64 	%rd<42>;

	ld.param.u64 	%rd12, [_Z5RadixPcS_PiS0_S0_i_param_0];
	ld.param.u64 	%rd13, [_Z5RadixPcS_PiS0_S0_i_param_2];
	ld.param.u64 	%rd14, [_Z5RadixPcS_PiS0_S0_i_param_3];
	ld.param.u64 	%rd15, [_Z5RadixPcS_PiS0_S0_i_param_4];
	ld.param.u32 	%r13, [_Z5RadixPcS_PiS0_S0_i_param_5];
	cvta.to.global.u64 	%rd1, %rd13;
	cvta.to.global.u64 	%rd2, %rd15;
	cvta.to.global.u64 	%rd3, %rd12;
	cvta.to.global.u64 	%rd4, %rd14;
	mov.u32 	%r1, %tid.x;
	cvt.u64.u32 	%rd16, %r1;
	mul.wide.u32 	%rd17, %r1, 4;
	add.s64 	%rd5, %rd4, %rd17;
	add.s64 	%rd6, %rd2, %rd17;
	add.s64 	%rd7, %rd1, %rd17;
	add.s64 	%rd8, %rd3, %rd16;
	mul.wide.s32 	%rd18, %r13, 4;
	add.s64 	%rd9, %rd1, %rd18;
	add.s32 	%r15, %r1, -1;
	mul.wide.u32 	%rd19, %r15, 4;
	add.s64 	%rd10, %rd2, %rd19;
	mov.b32 	%r37, 0;
$L__BB0_1:
	setp.ne.s32 	%p1, %r37, 0;
	@%p1 bra 	$L__BB0_3;
	ld.global.u8 	%rs1, [%rd8];
	not.b16 	%rs2, %rs1;
	and.b16  	%rs3, %rs2, 1;
	cvt.u32.u16 	%r38, %rs3;
	bra.uni 	$L__BB0_4;
$L__BB0_3:
	ld.global.s32 	%rd20, [%rd5];
	add.s64 	%rd21, %rd3, %rd20;
	ld.global.s8 	%r16, [%rd21];
	not.b32 	%r17, %r16;
	shr.u32 	%r18, %r17, %r37;
	and.b32  	%r38, %r18, 1;
$L__BB0_4:
	setp.lt.s32 	%p2, %r13, 2;
	st.global.u32 	[%rd6], %r38;
	st.global.u32 	[%rd7], %r38;
	bar.sync 	0;
	@%p2 bra 	$L__BB0_9;
	mov.b32 	%r39, 1;
$L__BB0_6:
	setp.lt.u32 	%p3, %r1, %r39;
	ld.global.u32 	%r40, [%rd7];
	@%p3 bra 	$L__BB0_8;
	sub.s32 	%r20, %r1, %r39;
	mul.wide.u32 	%rd22, %r20, 4;
	add.s64 	%rd23, %rd2, %rd22;
	ld.global.u32 	%r21, [%rd23];
	add.s32 	%r40, %r21, %r40;
	st.global.u32 	[%rd7], %r40;
$L__BB0_8:
	st.global.u32 	[%rd6], %r40;
	bar.sync 	0;
	shl.b32 	%r39, %r39, 1;
	setp.lt.s32 	%p4, %r39, %r13;
	@%p4 bra 	$L__BB0_6;
$L__BB0_9:
	setp.eq.s32 	%p5, %r1, 0;
	ld.global.u32 	%r11, [%rd9+-4];
	bar.sync 	0;
	@%p5 bra 	$L__BB0_11;
	ld.global.u32 	%r22, [%rd10];
	st.global.u32 	[%rd7], %r22;
	bra.uni 	$L__BB0_12;
$L__BB0_11:
	mov.b32 	%r23, 0;
	st.global.u32 	[%rd1], %r23;
$L__BB0_12:
	setp.ne.s32 	%p6, %r37, 0;
	bar.sync 	0;
	@%p6 bra 	$L__BB0_16;
	ld.global.u8 	%rs4, [%rd8];
	and.b16  	%rs5, %rs4, 1;
	setp.eq.b16 	%p8, %rs5, 1;
	@%p8 bra 	$L__BB0_15;
	ld.global.u32 	%r34, [%rd7];
	mul.wide.s32 	%rd32, %r34, 4;
	add.s64 	%rd33, %rd4, %rd32;
	st.global.u32 	[%rd33], %r1;
	bra.uni 	$L__BB0_19;
$L__BB0_15:
	add.s32 	%r31, %r11, %r1;
	ld.global.u32 	%r32, [%rd7];
	sub.s32 	%r33, %r31, %r32;
	mul.wide.s32 	%rd30, %r33, 4;
	add.s64 	%rd31, %rd4, %rd30;
	st.global.u32 	[%rd31], %r1;
	bra.uni 	$L__BB0_19;
$L__BB0_16:
	ld.global.s32 	%rd24, [%rd5];
	add.s64 	%rd25, %rd3, %rd24;
	ld.global.s8 	%r24, [%rd25];
	shr.u32 	%r25, %r24, %r37;
	and.b32  	%r26, %r25, 1;
	setp.eq.b32 	%p7, %r26, 1;
	@%p7 bra 	$L__BB0_18;
	ld.global.u32 	%r30, [%rd7];
	mul.wide.s32 	%rd28, %r30, 4;
	add.s64 	%rd29, %rd2, %rd28;
	st.global.u32 	[%rd29], %r1;
	bra.uni 	$L__BB0_19;
$L__BB0_18:
	add.s32 	%r27, %r11, %r1;
	ld.global.u32 	%r28, [%rd7];
	sub.s32 	%r29, %r27, %r28;
	mul.wide.s32 	%rd26, %r29, 4;
	add.s64 	%rd27, %rd2, %rd26;
	st.global.u32 	[%rd27], %r1;
$L__BB0_19:
	setp.eq.s32 	%p9, %r37, 0;
	bar.sync 	0;
	@%p9 bra 	$L__BB0_21;
	ld.global.u32 	%r35, [%rd6];
	mul.wide.s32 	%rd34, %r35, 4;
	add.s64 	%rd35, %rd4, %rd34;
	ld.global.u32 	%r36, [%rd35];
	st.global.u32 	[%rd5], %r36;
$L__BB0_21:
	bar.sync 	0;
	add.s32 	%r37, %r37, 1;
	setp.ne.s32 	%p10, %r37, 8;
	@%p10 bra 	$L__BB0_1;
	ld.param.u64 	%rd41, [_Z5RadixPcS_PiS0_S0_i_param_1];
	cvta.to.global.u64 	%rd37, %rd41;
	ld.global.s32 	%rd38, [%rd5];
	add.s64 	%rd39, %rd3, %rd38;
	ld.global.u8 	%rs6, [%rd39];
	add.s64 	%rd40, %rd37, %rd16;
	st.global.u8 	[%rd40], %rs6;
	ret;

}


// ===== COMPILED SASS (sm_100) =====

	.target	sm_100

	.elftype	@"ET_EXEC"


//--------------------- .note.nv.tkinfo           --------------------------
	.section	.note.nv.tkinfo,"",@"SHT_NOTE"
	.sectionflags	@"SHF_NOTE_NV_TKINFO"
	.tkinfo
        /*0018*/ 	.word	0x00000002
        /*0030*/ 	.string	""
        /*0030*/ 	.string	"ptxas"
        /*0030*/ 	.string	"Cuda compilation tools, release 13.0, V13.0.88"
        /*0030*/ 	.string	"Build cuda_13.0.r13.0/compiler.36424714_0"
        /*0030*/ 	.string	"-arch sm_100 -m 64 "



//--------------------- .note.nv.cuinfo           --------------------------
	.section	.note.nv.cuinfo,"",@"SHT_NOTE"
	.sectionflags	@"SHF_NOTE_NV_CUINFO"
        /*0018*/ 	.short	0x0002
        /*001a*/ 	.short	0x0064
        /*001c*/ 	.short	0x0082
	.zero		2


//--------------------- .nv.info                  --------------------------
	.section	.nv.info,"",@"SHT_CUDA_INFO"
	.align	4


	//----- nvinfo : EIATTR_REGCOUNT
	.align		4
        /*0000*/ 	.byte	0x04, 0x2f
        /*0002*/ 	.short	(.L_1 - .L_0)
	.align		4
.L_0:
        /*0004*/ 	.word	index@(_Z5RadixPcS_PiS0_S0_i)
        /*0008*/ 	.word	0x00000018


	//----- nvinfo : EIATTR_FRAME_SIZE
	.align		4
.L_1:
        /*000c*/ 	.byte	0x04, 0x11
        /*000e*/ 	.short	(.L_3 - .L_2)
	.align		4
.L_2:
        /*0010*/ 	.word	index@(_Z5RadixPcS_PiS0_S0_i)
        /*0014*/ 	.word	0x00000000


	//----- nvinfo : EIATTR_MIN_STACK_SIZE
	.align		4
.L_3:
        /*0018*/ 	.byte	0x04, 0x12
        /*001a*/ 	.short	(.L_5 - .L_4)
	.align		4
.L_4:
        /*001c*/ 	.word	index@(_Z5RadixPcS_PiS0_S0_i)
        /*0020*/ 	.word	0x00000000
.L_5:


//--------------------- .nv.compat                --------------------------
	.section	.nv.compat,"",@"SHT_CUDA_COMPAT_INFO"
	.align	4
        /*0000*/ 	.byte	0x02, 0x09, 0x00, 0x00, 0x02, 0x02, 0x01, 0x00, 0x02, 0x05, 0x05, 0x00, 0x03, 0x07, 0x01, 0x01
        /*0010*/ 	.byte	0x02, 0x03, 0x00, 0x00, 0x02, 0x06, 0x01, 0x00, 0x04, 0x0b, 0x08, 0x00, 0x09, 0x00, 0x00, 0x00
        /*0020*/ 	.byte	0x00, 0x00, 0x00, 0x00


//--------------------- .nv.info._Z5RadixPcS_PiS0_S0_i --------------------------
	.section	.nv.info._Z5RadixPcS_PiS0_S0_i,"",@"SHT_CUDA_INFO"
	.sectionflags	@""
	.align	4


	//----- nvinfo : EIATTR_CUDA_API_VERSION
	.align		4
        /*0000*/ 	.byte	0x04, 0x37
        /*0002*/ 	.short	(.L_7 - .L_6)
.L_6:
        /*0004*/ 	.word	0x00000082


	//----- nvinfo : EIATTR_KPARAM_INFO
	.align		4
.L_7:
        /*0008*/ 	.byte	0x04, 0x17
        /*000a*/ 	.short	(.L_9 - .L_8)
.L_8:
        /*000c*/ 	.word	0x00000000
        /*0010*/ 	.short	0x0005
        /*0012*/ 	.short	0x0028
        /*0014*/ 	.byte	0x00, 0xf0, 0x11, 0x00


	//----- nvinfo : EIATTR_KPARAM_INFO
	.align		4
.L_9:
        /*0018*/ 	.byte	0x04, 0x17
        /*001a*/ 	.short	(.L_11 - .L_10)
.L_10:
        /*001c*/ 	.word	0x00000000
        /*0020*/ 	.short	0x0004
        /*0022*/ 	.short	0x0020
        /*0024*/ 	.byte	0x00, 0xf5, 0x21, 0x00


	//----- nvinfo : EIATTR_KPARAM_INFO
	.align		4
.L_11:
        /*0028*/ 	.byte	0x04, 0x17
        /*002a*/ 	.short	(.L_13 - .L_12)
.L_12:
        /*002c*/ 	.word	0x00000000
        /*0030*/ 	.short	0x0003
        /*0032*/ 	.short	0x0018
        /*0034*/ 	.byte	0x00, 0xf5, 0x21, 0x00


	//----- nvinfo : EIATTR_KPARAM_INFO
	.align		4
.L_13:
        /*0038*/ 	.byte	0x04, 0x17
        /*003a*/ 	.short	(.L_15 - .L_14)
.L_14:
        /*003c*/ 	.word	0x00000000
        /*0040*/ 	.short	0x0002
        /*0042*/ 	.short	0x0010
        /*0044*/ 	.byte	0x00, 0xf5, 0x21, 0x00


	//----- nvinfo : EIATTR_KPARAM_INFO
	.align		4
.L_15:
        /*0048*/ 	.byte	0x04, 0x17
        /*004a*/ 	.short	(.L_17 - .L_16)
.L_16:
        /*004c*/ 	.word	0x00000000
        /*0050*/ 	.short	0x0001
        /*0052*/ 	.short	0x0008
        /*0054*/ 	.byte	0x00, 0xf5, 0x21, 0x00


	//----- nvinfo : EIATTR_KPARAM_INFO
	.align		4
.L_17:
        /*0058*/ 	.byte	0x04, 0x17
        /*005a*/ 	.short	(.L_19 - .L_18)
.L_18:
        /*005c*/ 	.word	0x00000000
        /*0060*/ 	.short	0x0000
        /*0062*/ 	.short	0x0000
        /*0064*/ 	.byte	0x00, 0xf5, 0x21, 0x00


	//----- nvinfo : EIATTR_SPARSE_MMA_MASK
	.align		4
.L_19:
        /*0068*/ 	.byte	0x03, 0x50
        /*006a*/ 	.short	0x0000


	//----- nvinfo : EIATTR_MAXREG_COUNT
	.align		4
        /*006c*/ 	.byte	0x03, 0x1b
        /*006e*/ 	.short	0x00ff


	//----- nvinfo : EIATTR_NUM_BARRIERS
	.align		4
        /*0070*/ 	.byte	0x02, 0x4c
        /*0072*/ 	.byte	0x01
	.zero		1


	//----- nvinfo : EIATTR_MERCURY_ISA_VERSION
	.align		4
        /*0074*/ 	.byte	0x03, 0x5f
        /*0076*/ 	.short	0x0101


	//----- nvinfo : EIATTR_VRC_CTA_INIT_COUNT
	.align		4
        /*0078*/ 	.byte	0x02, 0x4a
	.zero		1
	.zero		1


	//----- nvinfo : EIATTR_EXIT_INSTR_OFFSETS
	.align		4
        /*007c*/ 	.byte	0x04, 0x1c
        /*007e*/ 	.short	(.L_21 - .L_20)


	//   ....[0]....
.L_20:
        /*0080*/ 	.word	0x000006f0


	//----- nvinfo : EIATTR_CRS_STACK_SIZE
	.align		4
.L_21:
        /*0084*/ 	.byte	0x04, 0x1e
        /*0086*/ 	.short	(.L_23 - .L_22)
.L_22:
        /*0088*/ 	.word	0x00000000


	//----- nvinfo : EIATTR_CBANK_PARAM_SIZE
	.align		4
.L_23:
        /*008c*/ 	.byte	0x03, 0x19
        /*008e*/ 	.short	0x002c


	//----- nvinfo : EIATTR_PARAM_CBANK
	.align		4
        /*0090*/ 	.byte	0x04, 0x0a
        /*0092*/ 	.short	(.L_25 - .L_24)
	.align		4
.L_24:
        /*0094*/ 	.word	index@(.nv.constant0._Z5RadixPcS_PiS0_S0_i)
        /*0098*/ 	.short	0x0380
        /*009a*/ 	.short	0x002c


	//----- nvinfo : EIATTR_SW_WAR
	.align		4
.L_25:
        /*009c*/ 	.byte	0x04, 0x36
        /*009e*/ 	.short	(.L_27 - .L_26)
.L_26:
        /*00a0*/ 	.word	0x00000008
.L_27:


//--------------------- .nv.callgraph             --------------------------
	.section	.nv.callgraph,"",@"SHT_CUDA_CALLGRAPH"
	.align	4
	.sectionentsize	8
	.align		4
        /*0000*/ 	.word	0x00000000
	.align		4
        /*0004*/ 	.word	0xffffffff
	.align		4
        /*0008*/ 	.word	0x00000000
	.align		4
        /*000c*/ 	.word	0xfffffffe
	.align		4
        /*0010*/ 	.word	0x00000000
	.align		4
        /*0014*/ 	.word	0xfffffffd
	.align		4
        /*0018*/ 	.word	0x00000000
	.align		4
        /*001c*/ 	.word	0xfffffffc


//--------------------- .text._Z5RadixPcS_PiS0_S0_i --------------------------
	.section	.text._Z5RadixPcS_PiS0_S0_i,"ax",@progbits
	.align	128
        .global         _Z5RadixPcS_PiS0_S0_i
        .type           _Z5RadixPcS_PiS0_S0_i,@function
        .size           _Z5RadixPcS_PiS0_S0_i,(.L_x_10 - _Z5RadixPcS_PiS0_S0_i)
        .other          _Z5RadixPcS_PiS0_S0_i,@"STO_CUDA_ENTRY STV_DEFAULT"
_Z5RadixPcS_PiS0_S0_i:
.text._Z5RadixPcS_PiS0_S0_i:
[----:B------:R-:W-:Y:S01]  /*0000*/  LDC R1, c[0x0][0x37c] ;  /* 0x0000df00ff017b82 */ /* 0x000fe20000000800 */
[----:B------:R-:W0:Y:S07]  /*0010*/  S2R R0, SR_TID.X ;  /* 0x0000000000007919 */ /* 0x000e2e0000002100 */
[----:B------:R-:W1:Y:S01]  /*0020*/  LDC R5, c[0x0][0x3a8] ;  /* 0x0000ea00ff057b82 */ /* 0x000e620000000800 */
[----:B------:R-:W0:Y:S01]  /*0030*/  LDCU.64 UR4, c[0x0][0x380] ;  /* 0x00007000ff0477ac */ /* 0x000e220008000a00 */
[----:B------:R-:W2:Y:S06]  /*0040*/  LDCU.64 UR6, c[0x0][0x358] ;  /* 0x00006b00ff0677ac */ /* 0x000eac0008000a00 */
[----:B------:R-:W1:Y:S08]  /*0050*/  LDC.64 R6, c[0x0][0x390] ;  /* 0x0000e400ff067b82 */ /* 0x000e700000000a00 */
[----:B------:R-:W3:Y:S08]  /*0060*/  LDC.64 R10, c[0x0][0x3a0] ;  /* 0x0000e800ff0a7b82 */ /* 0x000ef00000000a00 */
[----:B------:R-:W4:Y:S01]  /*0070*/  LDC.64 R12, c[0x0][0x398] ;  /* 0x0000e600ff0c7b82 */ /* 0x000f220000000a00 */
[C---:B0-----:R-:W-:Y:S01]  /*0080*/  IADD3 R2, P0, PT, R0.reuse, UR4, RZ ;  /* 0x0000000400027c10 */ /* 0x041fe2000ff1e0ff */
[----:B------:R-:W-:Y:S01]  /*0090*/  VIADD R9, R0, 0xffffffff ;  /* 0xffffffff00097836 */ /* 0x000fe20000000000 */
[----:B------:R-:W-:Y:S01]  /*00a0*/  UMOV UR4, URZ ;  /* 0x000000ff00047c82 */ /* 0x000fe20008000000 */
[----:B-1----:R-:W-:-:S04]  /*00b0*/  IMAD.WIDE R4, R5, 0x4, R6 ;  /* 0x0000000405047825 */ /* 0x002fc800078e0206 */
[----:B------:R-:W-:Y:S02]  /*00c0*/  IMAD.X R3, RZ, RZ, UR5, P0 ;  /* 0x00000005ff037e24 */ /* 0x000fe400080e06ff */
[----:B---3--:R-:W-:-:S04]  /*00d0*/  IMAD.WIDE.U32 R8, R9, 0x4, R10 ;  /* 0x0000000409087825 */ /* 0x008fc800078e000a */
[----:B------:R-:W-:-:S04]  /*00e0*/  IMAD.WIDE.U32 R6, R0, 0x4, R6 ;  /* 0x0000000400067825 */ /* 0x000fc800078e0006 */
[----:B------:R-:W-:-:S04]  /*00f0*/  IMAD.WIDE.U32 R10, R0, 0x4, R10 ;  /* 0x00000004000a7825 */ /* 0x000fc800078e000a */
[----:B--2-4-:R-:W-:-:S07]  /*0100*/  IMAD.WIDE.U32 R12, R0, 0x4, R12 ;  /* 0x00000004000c7825 */ /* 0x014fce00078e000c */
.L_x_8:
[----:B------:R-:W-:Y:S01]  /*0110*/  ISETP.NE.AND P0, PT, RZ, UR4, PT ;  /* 0x00000004ff007c0c */ /* 0x000fe2000bf05270 */
[----:B0-----:R-:W0:-:S12]  /*0120*/  LDCU UR5, c[0x0][0x3a8] ;  /* 0x00007500ff0577ac */ /* 0x001e180008000800 */
[----:B-12---:R-:W2:Y:S01]  /*0130*/  @P0 LDG.E R15, desc[UR6][R12.64] ;  /* 0x000000060c0f0981 */ /* 0x006ea2000c1e1900 */
[----:B------:R-:W2:Y:S02]  /*0140*/  @P0 LDC.64 R16, c[0x0][0x380] ;  /* 0x0000e000ff100b82 */ /* 0x000ea40000000a00 */
[C---:B--2---:R-:W-:Y:S02]  /*0150*/  @P0 IADD3 R14, P1, PT, R15.reuse, R16, RZ ;  /* 0x000000100f0e0210 */ /* 0x044fe40007f3e0ff */
[----:B------:R-:W2:Y:S02]  /*0160*/  @!P0 LDG.E.U8 R16, desc[UR6][R2.64] ;  /* 0x0000000602108981 */ /* 0x000ea4000c1e1100 */
[----:B------:R-:W-:-:S05]  /*0170*/  @P0 LEA.HI.X.SX32 R15, R15, R17, 0x1, P1 ;  /* 0x000000110f0f0211 */ /* 0x000fca00008f0eff */
[----:B------:R-:W3:Y:S01]  /*0180*/  @P0 LDG.E.S8 R14, desc[UR6][R14.64] ;  /* 0x000000060e0e0981 */ /* 0x000ee2000c1e1300 */
[----:B0-----:R-:W-:Y:S01]  /*0190*/  UISETP.GE.AND UP0, UPT, UR5, 0x2, UPT ;  /* 0x000000020500788c */ /* 0x001fe2000bf06270 */
[----:B--2---:R-:W-:Y:S02]  /*01a0*/  @!P0 LOP3.LUT R17, R16, 0x1, RZ, 0xc, !PT ;  /* 0x0000000110118812 */ /* 0x004fe400078e0cff */
[----:B---3--:R-:W-:-:S04]  /*01b0*/  @P0 LOP3.LUT R18, RZ, R14, RZ, 0x33, !PT ;  /* 0x0000000eff120212 */ /* 0x008fc800078e33ff */
[----:B------:R-:W-:-:S04]  /*01c0*/  @P0 SHF.R.U32.HI R18, RZ, UR4, R18 ;  /* 0x00000004ff120c19 */ /* 0x000fc80008011612 */
[----:B------:R-:W-:-:S05]  /*01d0*/  @P0 LOP3.LUT R17, R18, 0x1, RZ, 0xc0, !PT ;  /* 0x0000000112110812 */ /* 0x000fca00078ec0ff */
[----:B------:R0:W-:Y:S04]  /*01e0*/  STG.E desc[UR6][R10.64], R17 ;  /* 0x000000110a007986 */ /* 0x0001e8000c101906 */
[----:B------:R0:W-:Y:S01]  /*01f0*/  STG.E desc[UR6][R6.64], R17 ;  /* 0x0000001106007986 */ /* 0x0001e2000c101906 */
[----:B------:R-:W-:Y:S06]  /*0200*/  BAR.SYNC.DEFER_BLOCKING 0x0 ;  /* 0x0000000000007b1d */ /* 0x000fec0000010000 */
[----:B------:R-:W-:Y:S05]  /*0210*/  BRA.U !UP0, `(.L_x_0) ;  /* 0x00000001083c7547 */ /* 0x000fea000b800000 */
[----:B------:R-:W1:Y:S01]  /*0220*/  LDCU UR8, c[0x0][0x3a8] ;  /* 0x00007500ff0877ac */ /* 0x000e620008000800 */
[----:B------:R-:W-:-:S05]  /*0230*/  UMOV UR5, 0x1 ;  /* 0x0000000100057882 */ /* 0x000fca0000000000 */
.L_x_1:
[----:B------:R-:W-:-:S13]  /*0240*/  ISETP.GE.U32.AND P0, PT, R0, UR5, PT ;  /* 0x0000000500007c0c */ /* 0x000fda000bf06070 */
[----:B--2---:R-:W2:Y:S01]  /*0250*/  @P0 LDC.64 R14, c[0x0][0x3a0] ;  /* 0x0000e800ff0e0b82 */ /* 0x004ea20000000a00 */
[----:B0-----:R-:W-:-:S04]  /*0260*/  @P0 VIADD R17, R0, -UR5 ;  /* 0x8000000500110c36 */ /* 0x001fc80008000000 */
[----:B--2---:R-:W-:Y:S02]  /*0270*/  @P0 IMAD.WIDE.U32 R14, R17, 0x4, R14 ;  /* 0x00000004110e0825 */ /* 0x004fe400078e000e */
[----:B------:R-:W2:Y:S04]  /*0280*/  LDG.E R17, desc[UR6][R6.64] ;  /* 0x0000000606117981 */ /* 0x000ea8000c1e1900 */
[----:B------:R-:W2:Y:S01]  /*0290*/  @P0 LDG.E R14, desc[UR6][R14.64] ;  /* 0x000000060e0e0981 */ /* 0x000ea2000c1e1900 */
[----:B------:R-:W-:-:S04]  /*02a0*/  USHF.L.U32 UR5, UR5, 0x1, URZ ;  /* 0x0000000105057899 */ /* 0x000fc800080006ff */
[----:B-1----:R-:W-:Y:S01]  /*02b0*/  UISETP.GE.AND UP0, UPT, UR5, UR8, UPT ;  /* 0x000000080500728c */ /* 0x002fe2000bf06270 */
[----:B--2---:R-:W-:-:S05]  /*02c0*/  @P0 IMAD.IADD R17, R17, 0x1, R14 ;  /* 0x0000000111110824 */ /* 0x004fca00078e020e */
[----:B------:R2:W-:Y:S04]  /*02d0*/  @P0 STG.E desc[UR6][R6.64], R17 ;  /* 0x0000001106000986 */ /* 0x0005e8000c101906 */
[----:B------:R2:W-:Y:S01]  /*02e0*/  STG.E desc[UR6][R10.64], R17 ;  /* 0x000000110a007986 */ /* 0x0005e2000c101906 */
[----:B------:R-:W-:Y:S06]  /*02f0*/  BAR.SYNC.DEFER_BLOCKING 0x0 ;  /* 0x0000000000007b1d */ /* 0x000fec0000010000 */
[----:B------:R-:W-:Y:S05]  /*0300*/  BRA.U !UP0, `(.L_x_1) ;  /* 0xfffffffd08cc7547 */ /* 0x000fea000b83ffff */
.L_x_0:
[----:B------:R-:W-:Y:S01]  /*0310*/  ISETP.NE.AND P0, PT, R0, RZ, PT ;  /* 0x000000ff0000720c */ /* 0x000fe20003f05270 */
[----:B------:R1:W5:Y:S01]  /*0320*/  LDG.E R15, desc[UR6][R4.64+-0x4] ;  /* 0xfffffc06040f7981 */ /* 0x000362000c1e1900 */
[----:B------:R-:W-:Y:S01]  /*0330*/  BSSY.RECONVERGENT B0, `(.L_x_2) ;  /* 0x0000008000007945 */ /* 0x000fe20003800200 */
[----:B------:R-:W-:Y:S10]  /*0340*/  BAR.SYNC.DEFER_BLOCKING 0x0 ;  /* 0x0000000000007b1d */ /* 0x000ff40000010000 */
[----:B-1----:R-:W-:Y:S05]  /*0350*/  @!P0 BRA `(.L_x_3) ;  /* 0x00000000000c8947 */ /* 0x002fea0003800000 */
[----:B0-2---:R-:W2:Y:S04]  /*0360*/  LDG.E R17, desc[UR6][R8.64] ;  /* 0x0000000608117981 */ /* 0x005ea8000c1e1900 */
[----:B--2---:R1:W-:Y:S01]  /*0370*/  STG.E desc[UR6][R6.64], R17 ;  /* 0x0000001106007986 */ /* 0x0043e2000c101906 */
[----:B------:R-:W-:Y:S05]  /*0380*/  BRA `(.L_x_4) ;  /* 0x0000000000087947 */ /* 0x000fea0003800000 */
.L_x_3:
[----:B0-2---:R-:W0:Y:S02]  /*0390*/  LDC.64 R16, c[0x0][0x390] ;  /* 0x0000e400ff107b82 */ /* 0x005e240000000a00 */
[----:B0-----:R0:W-:Y:S02]  /*03a0*/  STG.E desc[UR6][R16.64], RZ ;  /* 0x000000ff10007986 */ /* 0x0011e4000c101906 */
.L_x_4:
[----:B------:R-:W-:Y:S05]  /*03b0*/  BSYNC.RECONVERGENT B0 ;  /* 0x0000000000007941 */ /* 0x000fea0003800200 */
.L_x_2:
[----:B------:R-:W-:Y:S01]  /*03c0*/  BAR.SYNC.DEFER_BLOCKING 0x0 ;  /* 0x0000000000007b1d */ /* 0x000fe20000010000 */
[----:B------:R-:W-:-:S09]  /*03d0*/  UISETP.NE.AND UP0, UPT, UR4, URZ, UPT ;  /* 0x000000ff0400728c */ /* 0x000fd2000bf05270 */
[----:B------:R-:W-:Y:S05]  /*03e0*/  BRA.U UP0, `(.L_x_5) ;  /* 0x0000000100307547 */ /* 0x000fea000b800000 */
[----:B------:R-:W2:Y:S01]  /*03f0*/  LDG.E.U8 R14, desc[UR6][R2.64] ;  /* 0x00000006020e7981 */ /* 0x000ea2000c1e1100 */
[----:B------:R-:W3:Y:S01]  /*0400*/  LDC.64 R18, c[0x0][0x398] ;  /* 0x0000e600ff127b82 */ /* 0x000ee20000000a00 */
[----:B--2---:R-:W-:-:S04]  /*0410*/  LOP3.LUT R14, R14, 0x1, RZ, 0xc0, !PT ;  /* 0x000000010e0e7812 */ /* 0x004fc800078ec0ff */
[----:B------:R-:W-:-:S13]  /*0420*/  ISETP.NE.U32.AND P0, PT, R14, 0x1, PT ;  /* 0x000000010e00780c */ /* 0x000fda0003f05070 */
[----:B01----:R-:W3:Y:S02]  /*0430*/  @P0 LDG.E R17, desc[UR6][R6.64] ;  /* 0x0000000606110981 */ /* 0x003ee4000c1e1900 */
[----:B---3--:R-:W-:-:S05]  /*0440*/  @P0 IMAD.WIDE R16, R17, 0x4, R18 ;  /* 0x0000000411100825 */ /* 0x008fca00078e0212 */
[----:B------:R1:W-:Y:S04]  /*0450*/  @P0 STG.E desc[UR6][R16.64], R0 ;  /* 0x0000000010000986 */ /* 0x0003e8000c101906 */
[----:B------:R-:W2:Y:S02]  /*0460*/  @!P0 LDG.E R14, desc[UR6][R6.64] ;  /* 0x00000006060e8981 */ /* 0x000ea4000c1e1900 */
[----:B--2--5:R-:W-:-:S05]  /*0470*/  @!P0 IADD3 R15, PT, PT, -R14, R15, R0 ;  /* 0x0000000f0e0f8210 */ /* 0x024fca0007ffe100 */
[----:B------:R-:W-:-:S05]  /*0480*/  @!P0 IMAD.WIDE R14, R15, 0x4, R18 ;  /* 0x000000040f0e8825 */ /* 0x000fca00078e0212 */
[----:B------:R1:W-:Y:S01]  /*0490*/  @!P0 STG.E desc[UR6][R14.64], R0 ;  /* 0x000000000e008986 */ /* 0x0003e2000c101906 */
[----:B------:R-:W-:Y:S05]  /*04a0*/  BRA `(.L_x_6) ;  /* 0x0000000000407947 */ /* 0x000fea0003800000 */
.L_x_5:
[----:B------:R-:W2:Y:S01]  /*04b0*/  LDG.E R14, desc[UR6][R12.64] ;  /* 0x000000060c0e7981 */ /* 0x000ea2000c1e1900 */
[----:B------:R-:W2:Y:S01]  /*04c0*/  LDCU.64 UR8, c[0x0][0x380] ;  /* 0x00007000ff0877ac */ /* 0x000ea20008000a00 */
[----:B------:R-:W3:Y:S01]  /*04d0*/  LDC.64 R20, c[0x0][0x3a0] ;  /* 0x0000e800ff147b82 */ /* 0x000ee20000000a00 */
[----:B--2---:R-:W-:-:S04]  /*04e0*/  IADD3 R18, P0, PT, R14, UR8, RZ ;  /* 0x000000080e127c10 */ /* 0x004fc8000ff1e0ff */
[----:B------:R-:W-:-:S05]  /*04f0*/  LEA.HI.X.SX32 R19, R14, UR9, 0x1, P0 ;  /* 0x000000090e137c11 */ /* 0x000fca00080f0eff */
[----:B------:R-:W2:Y:S02]  /*0500*/  LDG.E.S8 R18, desc[UR6][R18.64] ;  /* 0x0000000612127981 */ /* 0x000ea4000c1e1300 */
[----:B--2---:R-:W-:-:S04]  /*0510*/  SHF.R.U32.HI R14, RZ, UR4, R18 ;  /* 0x00000004ff0e7c19 */ /* 0x004fc80008011612 */
[----:B------:R-:W-:-:S04]  /*0520*/  LOP3.LUT R14, R14, 0x1, RZ, 0xc0, !PT ;  /* 0x000000010e0e7812 */ /* 0x000fc800078ec0ff */
[----:B------:R-:W-:-:S13]  /*0530*/  ISETP.NE.U32.AND P0, PT, R14, 0x1, PT ;  /* 0x000000010e00780c */ /* 0x000fda0003f05070 */
[----:B01----:R-:W3:Y:S02]  /*0540*/  @P0 LDG.E R17, desc[UR6][R6.64] ;  /* 0x0000000606110981 */ /* 0x003ee4000c1e1900 */
[----:B---3--:R-:W-:-:S05]  /*0550*/  @P0 IMAD.WIDE R16, R17, 0x4, R20 ;  /* 0x0000000411100825 */ /* 0x008fca00078e0214 */
[----:B------:R0:W-:Y:S04]  /*0560*/  @P0 STG.E desc[UR6][R16.64], R0 ;  /* 0x0000000010000986 */ /* 0x0001e8000c101906 */
[----:B------:R-:W2:Y:S02]  /*0570*/  @!P0 LDG.E R14, desc[UR6][R6.64] ;  /* 0x00000006060e8981 */ /* 0x000ea4000c1e1900 */
[----:B--2--5:R-:W-:-:S05]  /*0580*/  @!P0 IADD3 R15, PT, PT, -R14, R15, R0 ;  /* 0x0000000f0e0f8210 */ /* 0x024fca0007ffe100 */
[----:B------:R-:W-:-:S05]  /*0590*/  @!P0 IMAD.WIDE R14, R15, 0x4, R20 ;  /* 0x000000040f0e8825 */ /* 0x000fca00078e0214 */
[----:B------:R0:W-:Y:S02]  /*05a0*/  @!P0 STG.E desc[UR6][R14.64], R0 ;  /* 0x000000000e008986 */ /* 0x0001e4000c101906 */
.L_x_6:
[----:B------:R-:W-:Y:S01]  /*05b0*/  BAR.SYNC.DEFER_BLOCKING 0x0 ;  /* 0x0000000000007b1d */ /* 0x000fe20000010000 */
[----:B------:R-:W-:-:S09]  /*05c0*/  UISETP.NE.AND UP0, UPT, UR4, URZ, UPT ;  /* 0x000000ff0400728c */ /* 0x000fd2000bf05270 */
[----:B------:R-:W-:Y:S05]  /*05d0*/  BRA.U !UP0, `(.L_x_7) ;  /* 0x0000000108147547 */ /* 0x000fea000b800000 */
[----:B01----:R-:W2:Y:S01]  /*05e0*/  LDG.E R17, desc[UR6][R10.64] ;  /* 0x000000060a117981 */ /* 0x003ea2000c1e1900 */
[----:B------:R-:W2:Y:S02]  /*05f0*/  LDC.64 R14, c[0x0][0x398] ;  /* 0x0000e600ff0e7b82 */ /* 0x000ea40000000a00 */
[----:B--2---:R-:W-:-:S06]  /*0600*/  IMAD.WIDE R14, R17, 0x4, R14 ;  /* 0x00000004110e7825 */ /* 0x004fcc00078e020e */
[----:B------:R-:W2:Y:S04]  /*0610*/  LDG.E R15, desc[UR6][R14.64] ;  /* 0x000000060e0f7981 */ /* 0x000ea8000c1e1900 */
[----:B--2---:R2:W-:Y:S02]  /*0620*/  STG.E desc[UR6][R12.64], R15 ;  /* 0x0000000f0c007986 */ /* 0x0045e4000c101906 */
.L_x_7:
[----:B------:R-:W-:Y:S01]  /*0630*/  BAR.SYNC.DEFER_BLOCKING 0x0 ;  /* 0x0000000000007b1d */ /* 0x000fe20000010000 */
[----:B------:R-:W-:-:S04]  /*0640*/  UIADD3 UR4, UPT, UPT, UR4, 0x1, URZ ;  /* 0x0000000104047890 */ /* 0x000fc8000fffe0ff */
[----:B------:R-:W-:-:S09]  /*0650*/  UISETP.NE.AND UP0, UPT, UR4, 0x8, UPT ;  /* 0x000000080400788c */ /* 0x000fd2000bf05270 */
[----:B------:R-:W-:Y:S05]  /*0660*/  BRA.U UP0, `(.L_x_8) ;  /* 0xfffffff900a87547 */ /* 0x000fea000b83ffff */
[----:B--2---:R-:W2:Y:S01]  /*0670*/  LDG.E R12, desc[UR6][R12.64] ;  /* 0x000000060c0c7981 */ /* 0x004ea2000c1e1900 */
[----:B------:R-:W2:Y:S02]  /*0680*/  LDCU.128 UR8, c[0x0][0x380] ;  /* 0x00007000ff0877ac */ /* 0x000ea40008000c00 */
[----:B--2---:R-:W-:-:S04]  /*0690*/  IADD3 R2, P0, PT, R12, UR8, RZ ;  /* 0x000000080c027c10 */ /* 0x004fc8000ff1e0ff */
[----:B------:R-:W-:-:S06]  /*06a0*/  LEA.HI.X.SX32 R3, R12, UR9, 0x1, P0 ;  /* 0x000000090c037c11 */ /* 0x000fcc00080f0eff */
[----:B------:R-:W2:Y:S01]  /*06b0*/  LDG.E.U8 R3, desc[UR6][R2.64] ;  /* 0x0000000602037981 */ /* 0x000ea2000c1e1100 */
[----:B------:R-:W-:-:S05]  /*06c0*/  IADD3 R4, P0, PT, R0, UR10, RZ ;  /* 0x0000000a00047c10 */ /* 0x000fca000ff1e0ff */
[----:B------:R-:W-:-:S05]  /*06d0*/  IMAD.X R5, RZ, RZ, UR11, P0 ;  /* 0x0000000bff057e24 */ /* 0x000fca00080e06ff */
[----:B--2---:R-:W-:Y:S01]  /*06e0*/  STG.E.U8 desc[UR6][R4.64], R3 ;  /* 0x0000000304007986 */ /* 0x004fe2000c101106 */
[----:B------:R-:W-:Y:S05]  /*06f0*/  EXIT ;  /* 0x000000000000794d */ /* 0x000fea0003800000 */
.L_x_9:
[----:B------:R-:W-:-:S00]  /*0700*/  BRA `(.L_x_9) ;  /* 0xfffffffc00fc7947 */ /* 0x000fc0000383ffff */
[----:B------:R-:W-:-:S00]  /*0710*/  NOP ;  /* 0x0000000000007918 */ /* 0x000fc00000000000 */
        /* <DEDUP_REMOVED lines=14> */
.L_x_10:


//--------------------- .nv.shared.reserved.0     --------------------------
	.section	.nv.shared.reserved.0,"aw",@nobits
	.weak		__nv_reservedSMEM_offset_0_alias
	.size		__nv_reservedSMEM_offset_0_alias, 0, 64
	.other		__nv_reservedSMEM_offset_0_alias,@"STO_CUDA_RESERVED_SHARED STV_DEFAULT"
__nv_reservedSMEM_offset_0_alias:
	.zero		0
	.zero		64


//--------------------- .nv.constant0._Z5RadixPcS_PiS0_S0_i --------------------------
	.section	.nv.constant0._Z5RadixPcS_PiS0_S0_i,"a",@progbits
	.sectionflags	@""
	.align	4
.nv.constant0._Z5RadixPcS_PiS0_S0_i:
	.zero		940


//--------------------- SYMBOLS --------------------------

	.type		.nv.reservedSmem.offset0,@object
	.size		.nv.reservedSmem.offset0,0x4
